//
// Generated by NVIDIA NVVM Compiler
//
// Compiler Build ID: CL-36424714
// Cuda compilation tools, release 13.0, V13.0.88
// Based on NVVM 20.0.0
//

.version 9.0
.target sm_100
.address_size 64

	// .globl	_Z15elementwise_powPKffPfi

.visible .entry _Z15elementwise_powPKffPfi(
	.param .u64 .ptr .align 1 _Z15elementwise_powPKffPfi_param_0,
	.param .f32 _Z15elementwise_powPKffPfi_param_1,
	.param .u64 .ptr .align 1 _Z15elementwise_powPKffPfi_param_2,
	.param .u32 _Z15elementwise_powPKffPfi_param_3
)
{
	.reg .pred 	%p<3>;
	.reg .b32 	%r<9>;
	.reg .b32 	%f<11>;
	.reg .b64 	%rd<9>;

	ld.param.u64 	%rd2, [_Z15elementwise_powPKffPfi_param_0];
	ld.param.f32 	%f5, [_Z15elementwise_powPKffPfi_param_1];
	ld.param.u64 	%rd1, [_Z15elementwise_powPKffPfi_param_2];
	cvta.to.global.u64 	%rd3, %rd2;
	mov.u32 	%r4, %ctaid.x;
	mov.u32 	%r5, %ntid.x;
	mov.u32 	%r6, %tid.x;
	mad.lo.s32 	%r1, %r4, %r5, %r6;
	mul.wide.s32 	%rd4, %r1, 4;
	add.s64 	%rd5, %rd3, %rd4;
	ld.global.f32 	%f1, [%rd5];
	setp.leu.f32 	%p1, %f5, 0f00000000;
	mov.f32 	%f10, 0f3F800000;
	@%p1 bra 	$L__BB0_3;
	mov.f32 	%f10, 0f3F800000;
	mov.b32 	%r8, 0;
$L__BB0_2:
	mul.f32 	%f10, %f1, %f10;
	add.s32 	%r8, %r8, 1;
	cvt.rn.f32.u32 	%f8, %r8;
	setp.gt.f32 	%p2, %f5, %f8;
	@%p2 bra 	$L__BB0_2;
$L__BB0_3:
	cvta.to.global.u64 	%rd6, %rd1;
	add.s64 	%rd8, %rd6, %rd4;
	st.global.f32 	[%rd8], %f10;
	ret;

}


// ===== COMPILED SASS (sm_100) =====

	.target	sm_100

	.elftype	@"ET_EXEC"


//--------------------- .note.nv.tkinfo           --------------------------
	.section	.note.nv.tkinfo,"",@"SHT_NOTE"
	.sectionflags	@"SHF_NOTE_NV_TKINFO"
	.tkinfo
        /*0018*/ 	.word	0x00000002
        /*0030*/ 	.string	""
        /*0030*/ 	.string	"ptxas"
        /*0030*/ 	.string	"Cuda compilation tools, release 13.0, V13.0.88"
        /*0030*/ 	.string	"Build cuda_13.0.r13.0/compiler.36424714_0"
        /*0030*/ 	.string	"-arch sm_100 -m 64 "



//--------------------- .note.nv.cuinfo           --------------------------
	.section	.note.nv.cuinfo,"",@"SHT_NOTE"
	.sectionflags	@"SHF_NOTE_NV_CUINFO"
        /*0018*/ 	.short	0x0002
        /*001a*/ 	.short	0x0064
        /*001c*/ 	.short	0x0082
	.zero		2


//--------------------- .nv.info                  --------------------------
	.section	.nv.info,"",@"SHT_CUDA_INFO"
	.align	4


	//----- nvinfo : EIATTR_REGCOUNT
	.align		4
        /*0000*/ 	.byte	0x04, 0x2f
        /*0002*/ 	.short	(.L_1 - .L_0)
	.align		4
.L_0:
        /*0004*/ 	.word	index@(_Z15elementwise_powPKffPfi)
        /*0008*/ 	.word	0x0000000c


	//----- nvinfo : EIATTR_FRAME_SIZE
	.align		4
.L_1:
        /*000c*/ 	.byte	0x04, 0x11
        /*000e*/ 	.short	(.L_3 - .L_2)
	.align		4
.L_2:
        /*0010*/ 	.word	index@(_Z15elementwise_powPKffPfi)
        /*0014*/ 	.word	0x00000000


	//----- nvinfo : EIATTR_MIN_STACK_SIZE
	.align		4
.L_3:
        /*0018*/ 	.byte	0x04, 0x12
        /*001a*/ 	.short	(.L_5 - .L_4)
	.align		4
.L_4:
        /*001c*/ 	.word	index@(_Z15elementwise_powPKffPfi)
        /*0020*/ 	.word	0x00000000
.L_5:


//--------------------- .nv.compat                --------------------------
	.section	.nv.compat,"",@"SHT_CUDA_COMPAT_INFO"
	.align	4
        /*0000*/ 	.byte	0x02, 0x09, 0x00, 0x00, 0x02, 0x02, 0x01, 0x00, 0x02, 0x05, 0x05, 0x00, 0x03, 0x07, 0x01, 0x01
        /*0010*/ 	.byte	0x02, 0x03, 0x00, 0x00, 0x02, 0x06, 0x01, 0x00, 0x04, 0x0b, 0x08, 0x00, 0x09, 0x00, 0x00, 0x00
        /*0020*/ 	.byte	0x00, 0x00, 0x00, 0x00


//--------------------- .nv.info._Z15elementwise_powPKffPfi --------------------------
	.section	.nv.info._Z15elementwise_powPKffPfi,"",@"SHT_CUDA_INFO"
	.sectionflags	@""
	.align	4


	//----- nvinfo : EIATTR_CUDA_API_VERSION
	.align		4
        /*0000*/ 	.byte	0x04, 0x37
        /*0002*/ 	.short	(.L_7 - .L_6)
.L_6:
        /*0004*/ 	.word	0x00000082


	//----- nvinfo : EIATTR_KPARAM_INFO
	.align		4
.L_7:
        /*0008*/ 	.byte	0x04, 0x17
        /*000a*/ 	.short	(.L_9 - .L_8)
.L_8:
        /*000c*/ 	.word	0x00000000
        /*0010*/ 	.short	0x0003
        /*0012*/ 	.short	0x0018
        /*0014*/ 	.byte	0x00, 0xf0, 0x11, 0x00


	//----- nvinfo : EIATTR_KPARAM_INFO
	.align		4
.L_9:
        /*0018*/ 	.byte	0x04, 0x17
        /*001a*/ 	.short	(.L_11 - .L_10)
.L_10:
        /*001c*/ 	.word	0x00000000
        /*0020*/ 	.short	0x0002
        /*0022*/ 	.short	0x0010
        /*0024*/ 	.byte	0x00, 0xf5, 0x21, 0x00


	//----- nvinfo : EIATTR_KPARAM_INFO
	.align		4
.L_11:
        /*0028*/ 	.byte	0x04, 0x17
        /*002a*/ 	.short	(.L_13 - .L_12)
.L_12:
        /*002c*/ 	.word	0x00000000
        /*0030*/ 	.short	0x0001
        /*0032*/ 	.short	0x0008
        /*0034*/ 	.byte	0x00, 0xf0, 0x11, 0x00


	//----- nvinfo : EIATTR_KPARAM_INFO
	.align		4
.L_13:
        /*0038*/ 	.byte	0x04, 0x17
        /*003a*/ 	.short	(.L_15 - .L_14)
.L_14:
        /*003c*/ 	.word	0x00000000
        /*0040*/ 	.short	0x0000
        /*0042*/ 	.short	0x0000
        /*0044*/ 	.byte	0x00, 0xf5, 0x21, 0x00


	//----- nvinfo : EIATTR_SPARSE_MMA_MASK
	.align		4
.L_15:
        /*0048*/ 	.byte	0x03, 0x50
        /*004a*/ 	.short	0x0000


	//----- nvinfo : EIATTR_MAXREG_COUNT
	.align		4
        /*004c*/ 	.byte	0x03, 0x1b
        /*004e*/ 	.short	0x00ff


	//----- nvinfo : EIATTR_MERCURY_ISA_VERSION
	.align		4
        /*0050*/ 	.byte	0x03, 0x5f
        /*0052*/ 	.short	0x0101


	//----- nvinfo : EIATTR_VRC_CTA_INIT_COUNT
	.align		4
        /*0054*/ 	.byte	0x02, 0x4a
	.zero		1
	.zero		1


	//----- nvinfo : EIATTR_EXIT_INSTR_OFFSETS
	.align		4
        /*0058*/ 	.byte	0x04, 0x1c
        /*005a*/ 	.short	(.L_17 - .L_16)


	//   ....[0]....
.L_16:
        /*005c*/ 	.word	0x00000170


	//----- nvinfo : EIATTR_CBANK_PARAM_SIZE
	.align		4
.L_17:
        /*0060*/ 	.byte	0x03, 0x19
        /*0062*/ 	.short	0x001c


	//----- nvinfo : EIATTR_PARAM_CBANK
	.align		4
        /*0064*/ 	.byte	0x04, 0x0a
        /*0066*/ 	.short	(.L_19 - .L_18)
	.align		4
.L_18:
        /*0068*/ 	.word	index@(.nv.constant0._Z15elementwise_powPKffPfi)
        /*006c*/ 	.short	0x0380
        /*006e*/ 	.short	0x001c


	//----- nvinfo : EIATTR_SW_WAR
	.align		4
.L_19:
        /*0070*/ 	.byte	0x04, 0x36
        /*0072*/ 	.short	(.L_21 - .L_20)
.L_20:
        /*0074*/ 	.word	0x00000008
.L_21:


//--------------------- .nv.callgraph             --------------------------
	.section	.nv.callgraph,"",@"SHT_CUDA_CALLGRAPH"
	.align	4
	.sectionentsize	8
	.align		4
        /*0000*/ 	.word	0x00000000
	.align		4
        /*0004*/ 	.word	0xffffffff
	.align		4
        /*0008*/ 	.word	0x00000000
	.align		4
        /*000c*/ 	.word	0xfffffffe
	.align		4
        /*0010*/ 	.word	0x00000000
	.align		4
        /*0014*/ 	.word	0xfffffffd
	.align		4
        /*0018*/ 	.word	0x00000000
	.align		4
        /*001c*/ 	.word	0xfffffffc


//--------------------- .text._Z15elementwise_powPKffPfi --------------------------
	.section	.text._Z15elementwise_powPKffPfi,"ax",@progbits
	.align	128
        .global         _Z15elementwise_powPKffPfi
        .type           _Z15elementwise_powPKffPfi,@function
        .size           _Z15elementwise_powPKffPfi,(.L_x_3 - _Z15elementwise_powPKffPfi)
        .other          _Z15elementwise_powPKffPfi,@"STO_CUDA_ENTRY STV_DEFAULT"
_Z15elementwise_powPKffPfi:
.text._Z15elementwise_powPKffPfi:
[----:B------:R-:W-:Y:S01]  /*0000*/  LDC R1, c[0x0][0x37c] ;  /* 0x0000df00ff017b82 */ /* 0x000fe20000000800 */
[----:B------:R-:W0:Y:S01]  /*0010*/  S2R R0, SR_TID.X ;  /* 0x0000000000007919 */ /* 0x000e220000002100 */
[----:B------:R-:W1:Y:S06]  /*0020*/  LDCU UR5, c[0x0][0x388] ;  /* 0x00007100ff0577ac */ /* 0x000e6c0008000800 */
[----:B------:R-:W0:Y:S01]  /*0030*/  S2UR UR4, SR_CTAID.X ;  /* 0x00000000000479c3 */ /* 0x000e220000002500 */
[----:B------:R-:W-:Y:S01]  /*0040*/  HFMA2 R9, -RZ, RZ, 1.875, 0 ;  /* 0x3f800000ff097431 */ /* 0x000fe200000001ff */
[----:B------:R-:W2:Y:S06]  /*0050*/  LDCU.64 UR6, c[0x0][0x358] ;  /* 0x00006b00ff0677ac */ /* 0x000eac0008000a00 */
[----:B------:R-:W0:Y:S08]  /*0060*/  LDC R7, c[0x0][0x360] ;  /* 0x0000d800ff077b82 */ /* 0x000e300000000800 */
[----:B------:R-:W3:Y:S01]  /*0070*/  LDC.64 R4, c[0x0][0x390] ;  /* 0x0000e400ff047b82 */ /* 0x000ee20000000a00 */
[----:B-1----:R-:W-:Y:S01]  /*0080*/  FSETP.LT.AND P0, PT, RZ, UR5, PT ;  /* 0x00000005ff007c0b */ /* 0x002fe2000bf01000 */
[----:B0-----:R-:W-:-:S04]  /*0090*/  IMAD R7, R7, UR4, R0 ;  /* 0x0000000407077c24 */ /* 0x001fc8000f8e0200 */
[----:B---3--:R-:W-:-:S08]  /*00a0*/  IMAD.WIDE R4, R7, 0x4, R4 ;  /* 0x0000000407047825 */ /* 0x008fd000078e0204 */
[----:B--2---:R-:W-:Y:S05]  /*00b0*/  @!P0 BRA `(.L_x_0) ;  /* 0x0000000000288947 */ /* 0x004fea0003800000 */
[----:B------:R-:W0:Y:S02]  /*00c0*/  LDC.64 R2, c[0x0][0x380] ;  /* 0x0000e000ff027b82 */ /* 0x000e240000000a00 */
[----:B0-----:R-:W-:-:S06]  /*00d0*/  IMAD.WIDE R2, R7, 0x4, R2 ;  /* 0x0000000407027825 */ /* 0x001fcc00078e0202 */
[----:B------:R0:W5:Y:S01]  /*00e0*/  LDG.E R2, desc[UR6][R2.64] ;  /* 0x0000000602027981 */ /* 0x000162000c1e1900 */
[----:B------:R-:W-:Y:S01]  /*00f0*/  MOV R9, 0x3f800000 ;  /* 0x3f80000000097802 */ /* 0x000fe20000000f00 */
[----:B------:R-:W-:-:S06]  /*0100*/  UMOV UR4, URZ ;  /* 0x000000ff00047c82 */ /* 0x000fcc0008000000 */
.L_x_1:
[----:B------:R-:W-:Y:S01]  /*0110*/  UIADD3 UR4, UPT, UPT, UR4, 0x1, URZ ;  /* 0x0000000104047890 */ /* 0x000fe2000fffe0ff */
[----:B-----5:R-:W-:-:S05]  /*0120*/  FMUL R9, R2, R9 ;  /* 0x0000000902097220 */ /* 0x020fca0000400000 */
[----:B------:R-:W-:-:S04]  /*0130*/  I2FP.F32.U32 R0, UR4 ;  /* 0x0000000400007c45 */ /* 0x000fc80008201000 */
[----:B------:R-:W-:-:S13]  /*0140*/  FSETP.GEU.AND P0, PT, R0, UR5, PT ;  /* 0x0000000500007c0b */ /* 0x000fda000bf0e000 */
[----:B------:R-:W-:Y:S05]  /*0150*/  @!P0 BRA `(.L_x_1) ;  /* 0xfffffffc00ec8947 */ /* 0x000fea000383ffff */
.L_x_0:
[----:B------:R-:W-:Y:S01]  /*0160*/  STG.E desc[UR6][R4.64], R9 ;  /* 0x0000000904007986 */ /* 0x000fe2000c101906 */
[----:B------:R-:W-:Y:S05]  /*0170*/  EXIT ;  /* 0x000000000000794d */ /* 0x000fea0003800000 */
.L_x_2:
[----:B------:R-:W-:-:S00]  /*0180*/  BRA `(.L_x_2) ;  /* 0xfffffffc00fc7947 */ /* 0x000fc0000383ffff */
[----:B------:R-:W-:-:S00]  /*0190*/  NOP ;  /* 0x0000000000007918 */ /* 0x000fc00000000000 */
        /* <DEDUP_REMOVED lines=14> */
.L_x_3:


//--------------------- .nv.shared.reserved.0     --------------------------
	.section	.nv.shared.reserved.0,"aw",@nobits
	.weak		__nv_reservedSMEM_offset_0_alias
	.size		__nv_reservedSMEM_offset_0_alias, 0, 64
	.other		__nv_reservedSMEM_offset_0_alias,@"STO_CUDA_RESERVED_SHARED STV_DEFAULT"
__nv_reservedSMEM_offset_0_alias:
	.zero		0
	.zero		64


//--------------------- .nv.constant0._Z15elementwise_powPKffPfi --------------------------
	.section	.nv.constant0._Z15elementwise_powPKffPfi,"a",@progbits
	.sectionflags	@""
	.align	4
.nv.constant0._Z15elementwise_powPKffPfi:
	.zero		924


//--------------------- SYMBOLS --------------------------

	.type		.nv.reservedSmem.offset0,@object
	.size		.nv.reservedSmem.offset0,0x4
